//
// Generated by NVIDIA NVVM Compiler
//
// Compiler Build ID: CL-36424714
// Cuda compilation tools, release 13.0, V13.0.88
// Based on NVVM 20.0.0
//

.version 9.0
.target sm_100
.address_size 64

	// .globl	_Z14usesLinkKernelPiS_PbS_ii
.extern .shared .align 16 .b8 shared[];

.visible .entry _Z14usesLinkKernelPiS_PbS_ii(
	.param .u64 .ptr .align 1 _Z14usesLinkKernelPiS_PbS_ii_param_0,
	.param .u64 .ptr .align 1 _Z14usesLinkKernelPiS_PbS_ii_param_1,
	.param .u64 .ptr .align 1 _Z14usesLinkKernelPiS_PbS_ii_param_2,
	.param .u64 .ptr .align 1 _Z14usesLinkKernelPiS_PbS_ii_param_3,
	.param .u32 _Z14usesLinkKernelPiS_PbS_ii_param_4,
	.param .u32 _Z14usesLinkKernelPiS_PbS_ii_param_5
)
{
	.reg .pred 	%p<66>;
	.reg .b16 	%rs<91>;
	.reg .b32 	%r<162>;
	.reg .b64 	%rd<20>;

	ld.param.u64 	%rd2, [_Z14usesLinkKernelPiS_PbS_ii_param_0];
	ld.param.u64 	%rd3, [_Z14usesLinkKernelPiS_PbS_ii_param_1];
	ld.param.u64 	%rd5, [_Z14usesLinkKernelPiS_PbS_ii_param_2];
	ld.param.u32 	%r83, [_Z14usesLinkKernelPiS_PbS_ii_param_4];
	ld.param.u32 	%r84, [_Z14usesLinkKernelPiS_PbS_ii_param_5];
	cvta.to.global.u64 	%rd1, %rd5;
	mov.u32 	%r1, %ctaid.y;
	mov.u32 	%r2, %ctaid.x;
	setp.eq.s32 	%p2, %r1, %r2;
	@%p2 bra 	$L__BB0_86;
	mov.u32 	%r3, %tid.x;
	setp.ge.u32 	%p3, %r3, %r83;
	@%p3 bra 	$L__BB0_3;
	cvta.to.global.u64 	%rd6, %rd2;
	mul.wide.u32 	%rd7, %r3, 4;
	add.s64 	%rd8, %rd6, %rd7;
	ld.global.u32 	%r85, [%rd8];
	shl.b32 	%r86, %r3, 2;
	mov.u32 	%r87, shared;
	add.s32 	%r88, %r87, %r86;
	st.shared.u32 	[%r88], %r85;
$L__BB0_3:
	shl.b32 	%r89, %r83, 2;
	mov.u32 	%r90, shared;
	add.s32 	%r4, %r90, %r89;
	setp.ge.u32 	%p4, %r3, %r84;
	@%p4 bra 	$L__BB0_5;
	cvta.to.global.u64 	%rd9, %rd3;
	mul.wide.u32 	%rd10, %r3, 4;
	add.s64 	%rd11, %rd9, %rd10;
	ld.global.u32 	%r91, [%rd11];
	shl.b32 	%r92, %r3, 2;
	add.s32 	%r93, %r4, %r92;
	st.shared.u32 	[%r93], %r91;
$L__BB0_5:
	shl.b32 	%r94, %r84, 2;
	add.s32 	%r5, %r4, %r94;
	add.s32 	%r6, %r5, %r89;
	add.s32 	%r7, %r6, %r83;
	add.s32 	%r8, %r7, %r83;
	add.s32 	%r9, %r7, %r3;
	add.s32 	%r10, %r9, %r83;
	setp.ne.s32 	%p5, %r3, 0;
	setp.lt.s32 	%p6, %r83, 1;
	add.s32 	%r11, %r83, -1;
	add.s32 	%r12, %r6, %r2;
	mad.lo.s32 	%r96, %r83, %r1, %r2;
	mul.lo.s32 	%r13, %r96, %r84;
	and.b32  	%r14, %r83, 7;
	and.b32  	%r15, %r83, 3;
	or.pred  	%p1, %p5, %p6;
	and.b32  	%r16, %r83, 2147483640;
	and.b32  	%r17, %r83, 1;
	add.s32 	%r98, %r89, %r90;
	add.s32 	%r18, %r98, 8;
$L__BB0_6:
	setp.ge.u32 	%p7, %r3, %r83;
	@%p7 bra 	$L__BB0_11;
	setp.eq.s32 	%p8, %r3, %r1;
	@%p8 bra 	$L__BB0_9;
	mov.b16 	%rs13, 0;
	st.shared.u8 	[%r9], %rs13;
	st.shared.u8 	[%r10], %rs13;
	shl.b32 	%r99, %r3, 2;
	add.s32 	%r100, %r5, %r99;
	mov.b32 	%r101, -1;
	st.shared.u32 	[%r100], %r101;
	bra.uni 	$L__BB0_10;
$L__BB0_9:
	add.s32 	%r102, %r7, %r1;
	mov.b16 	%rs14, 1;
	st.shared.u8 	[%r102], %rs14;
$L__BB0_10:
	add.s32 	%r103, %r6, %r3;
	mov.b16 	%rs15, 0;
	st.shared.u8 	[%r103], %rs15;
$L__BB0_11:
	bar.sync 	0;
	@%p1 bra 	$L__BB0_74;
$L__BB0_12:
	mov.b16 	%rs87, 1;
	mov.b32 	%r150, 0;
$L__BB0_13:
	add.s32 	%r20, %r7, %r150;
	ld.shared.u8 	%rs17, [%r20];
	setp.ne.s16 	%p9, %rs17, 1;
	@%p9 bra 	$L__BB0_60;
	add.s32 	%r21, %r6, %r150;
	ld.shared.u8 	%rs18, [%r21];
	setp.ne.s16 	%p10, %rs18, 0;
	@%p10 bra 	$L__BB0_60;
	mov.b16 	%rs19, 0;
	st.shared.u8 	[%r20], %rs19;
	mov.b16 	%rs20, 1;
	st.shared.u8 	[%r21], %rs20;
	shl.b32 	%r105, %r150, 2;
	add.s32 	%r22, %r90, %r105;
	ld.shared.u32 	%r23, [%r22];
	setp.ge.s32 	%p11, %r150, %r11;
	mov.u32 	%r151, %r84;
	@%p11 bra 	$L__BB0_17;
	ld.shared.u32 	%r151, [%r22+4];
$L__BB0_17:
	setp.ge.s32 	%p12, %r23, %r151;
	@%p12 bra 	$L__BB0_60;
	sub.s32 	%r107, %r151, %r23;
	and.b32  	%r26, %r107, 3;
	setp.eq.s32 	%p13, %r26, 0;
	mov.u32 	%r152, %r23;
	@%p13 bra 	$L__BB0_37;
	shl.b32 	%r108, %r23, 2;
	add.s32 	%r27, %r4, %r108;
	ld.shared.u32 	%r28, [%r27];
	setp.eq.s32 	%p14, %r28, -1;
	@%p14 bra 	$L__BB0_24;
	add.s32 	%r29, %r6, %r28;
	ld.shared.u8 	%rs22, [%r29];
	setp.ne.s16 	%p15, %rs22, 0;
	@%p15 bra 	$L__BB0_24;
	add.s32 	%r30, %r29, %r83;
	ld.shared.u8 	%rs23, [%r30];
	setp.ne.s16 	%p16, %rs23, 0;
	@%p16 bra 	$L__BB0_24;
	add.s32 	%r31, %r30, %r83;
	ld.shared.u8 	%rs24, [%r31];
	setp.ne.s16 	%p17, %rs24, 0;
	@%p17 bra 	$L__BB0_24;
	shl.b32 	%r109, %r28, 2;
	add.s32 	%r110, %r5, %r109;
	st.shared.u32 	[%r110], %r150;
	mov.b16 	%rs26, 1;
	st.shared.u8 	[%r31], %rs26;
	mov.b16 	%rs87, 0;
$L__BB0_24:
	add.s32 	%r152, %r23, 1;
	setp.eq.s32 	%p18, %r26, 1;
	@%p18 bra 	$L__BB0_37;
	ld.shared.u32 	%r33, [%r27+4];
	setp.eq.s32 	%p19, %r33, -1;
	@%p19 bra 	$L__BB0_30;
	add.s32 	%r34, %r6, %r33;
	ld.shared.u8 	%rs27, [%r34];
	setp.ne.s16 	%p20, %rs27, 0;
	@%p20 bra 	$L__BB0_30;
	add.s32 	%r35, %r34, %r83;
	ld.shared.u8 	%rs28, [%r35];
	setp.ne.s16 	%p21, %rs28, 0;
	@%p21 bra 	$L__BB0_30;
	add.s32 	%r36, %r35, %r83;
	ld.shared.u8 	%rs29, [%r36];
	setp.ne.s16 	%p22, %rs29, 0;
	@%p22 bra 	$L__BB0_30;
	shl.b32 	%r111, %r33, 2;
	add.s32 	%r112, %r5, %r111;
	st.shared.u32 	[%r112], %r150;
	mov.b16 	%rs31, 1;
	st.shared.u8 	[%r36], %rs31;
	mov.b16 	%rs87, 0;
$L__BB0_30:
	add.s32 	%r152, %r23, 2;
	setp.eq.s32 	%p23, %r26, 2;
	@%p23 bra 	$L__BB0_37;
	ld.shared.u32 	%r38, [%r27+8];
	setp.eq.s32 	%p24, %r38, -1;
	@%p24 bra 	$L__BB0_36;
	add.s32 	%r39, %r6, %r38;
	ld.shared.u8 	%rs32, [%r39];
	setp.ne.s16 	%p25, %rs32, 0;
	@%p25 bra 	$L__BB0_36;
	add.s32 	%r40, %r39, %r83;
	ld.shared.u8 	%rs33, [%r40];
	setp.ne.s16 	%p26, %rs33, 0;
	@%p26 bra 	$L__BB0_36;
	add.s32 	%r41, %r40, %r83;
	ld.shared.u8 	%rs34, [%r41];
	setp.ne.s16 	%p27, %rs34, 0;
	@%p27 bra 	$L__BB0_36;
	shl.b32 	%r113, %r38, 2;
	add.s32 	%r114, %r5, %r113;
	st.shared.u32 	[%r114], %r150;
	mov.b16 	%rs36, 1;
	st.shared.u8 	[%r41], %rs36;
	mov.b16 	%rs87, 0;
$L__BB0_36:
	add.s32 	%r152, %r23, 3;
$L__BB0_37:
	sub.s32 	%r115, %r23, %r151;
	setp.gt.u32 	%p28, %r115, -4;
	@%p28 bra 	$L__BB0_60;
	sub.s32 	%r154, %r152, %r151;
	shl.b32 	%r116, %r152, 2;
	add.s32 	%r153, %r18, %r116;
$L__BB0_39:
	ld.shared.u32 	%r48, [%r153+-8];
	setp.eq.s32 	%p29, %r48, -1;
	@%p29 bra 	$L__BB0_44;
	add.s32 	%r49, %r6, %r48;
	ld.shared.u8 	%rs37, [%r49];
	setp.ne.s16 	%p30, %rs37, 0;
	@%p30 bra 	$L__BB0_44;
	add.s32 	%r50, %r49, %r83;
	ld.shared.u8 	%rs38, [%r50];
	setp.ne.s16 	%p31, %rs38, 0;
	@%p31 bra 	$L__BB0_44;
	add.s32 	%r51, %r50, %r83;
	ld.shared.u8 	%rs39, [%r51];
	setp.ne.s16 	%p32, %rs39, 0;
	@%p32 bra 	$L__BB0_44;
	shl.b32 	%r117, %r48, 2;
	add.s32 	%r118, %r5, %r117;
	st.shared.u32 	[%r118], %r150;
	mov.b16 	%rs41, 1;
	st.shared.u8 	[%r51], %rs41;
	mov.b16 	%rs87, 0;
$L__BB0_44:
	ld.shared.u32 	%r52, [%r153+-4];
	setp.eq.s32 	%p33, %r52, -1;
	@%p33 bra 	$L__BB0_49;
	add.s32 	%r53, %r6, %r52;
	ld.shared.u8 	%rs42, [%r53];
	setp.ne.s16 	%p34, %rs42, 0;
	@%p34 bra 	$L__BB0_49;
	add.s32 	%r54, %r53, %r83;
	ld.shared.u8 	%rs43, [%r54];
	setp.ne.s16 	%p35, %rs43, 0;
	@%p35 bra 	$L__BB0_49;
	add.s32 	%r55, %r54, %r83;
	ld.shared.u8 	%rs44, [%r55];
	setp.ne.s16 	%p36, %rs44, 0;
	@%p36 bra 	$L__BB0_49;
	shl.b32 	%r119, %r52, 2;
	add.s32 	%r120, %r5, %r119;
	st.shared.u32 	[%r120], %r150;
	mov.b16 	%rs46, 1;
	st.shared.u8 	[%r55], %rs46;
	mov.b16 	%rs87, 0;
$L__BB0_49:
	ld.shared.u32 	%r56, [%r153];
	setp.eq.s32 	%p37, %r56, -1;
	@%p37 bra 	$L__BB0_54;
	add.s32 	%r57, %r6, %r56;
	ld.shared.u8 	%rs47, [%r57];
	setp.ne.s16 	%p38, %rs47, 0;
	@%p38 bra 	$L__BB0_54;
	add.s32 	%r58, %r57, %r83;
	ld.shared.u8 	%rs48, [%r58];
	setp.ne.s16 	%p39, %rs48, 0;
	@%p39 bra 	$L__BB0_54;
	add.s32 	%r59, %r58, %r83;
	ld.shared.u8 	%rs49, [%r59];
	setp.ne.s16 	%p40, %rs49, 0;
	@%p40 bra 	$L__BB0_54;
	shl.b32 	%r121, %r56, 2;
	add.s32 	%r122, %r5, %r121;
	st.shared.u32 	[%r122], %r150;
	mov.b16 	%rs51, 1;
	st.shared.u8 	[%r59], %rs51;
	mov.b16 	%rs87, 0;
$L__BB0_54:
	ld.shared.u32 	%r60, [%r153+4];
	setp.eq.s32 	%p41, %r60, -1;
	@%p41 bra 	$L__BB0_59;
	add.s32 	%r61, %r6, %r60;
	ld.shared.u8 	%rs52, [%r61];
	setp.ne.s16 	%p42, %rs52, 0;
	@%p42 bra 	$L__BB0_59;
	add.s32 	%r62, %r61, %r83;
	ld.shared.u8 	%rs53, [%r62];
	setp.ne.s16 	%p43, %rs53, 0;
	@%p43 bra 	$L__BB0_59;
	add.s32 	%r63, %r62, %r83;
	ld.shared.u8 	%rs54, [%r63];
	setp.ne.s16 	%p44, %rs54, 0;
	@%p44 bra 	$L__BB0_59;
	shl.b32 	%r123, %r60, 2;
	add.s32 	%r124, %r5, %r123;
	st.shared.u32 	[%r124], %r150;
	mov.b16 	%rs56, 1;
	st.shared.u8 	[%r63], %rs56;
	mov.b16 	%rs87, 0;
$L__BB0_59:
	add.s32 	%r154, %r154, 4;
	add.s32 	%r153, %r153, 16;
	setp.ne.s32 	%p45, %r154, 0;
	@%p45 bra 	$L__BB0_39;
$L__BB0_60:
	add.s32 	%r150, %r150, 1;
	setp.ne.s32 	%p46, %r150, %r83;
	@%p46 bra 	$L__BB0_13;
	setp.lt.s32 	%p47, %r83, 1;
	@%p47 bra 	$L__BB0_73;
	setp.lt.u32 	%p48, %r83, 8;
	mov.b32 	%r157, 0;
	@%p48 bra 	$L__BB0_65;
	mov.b32 	%r155, 0;
$L__BB0_64:
	.pragma "nounroll";
	add.s32 	%r127, %r8, %r155;
	ld.shared.u8 	%rs57, [%r127];
	add.s32 	%r128, %r7, %r155;
	st.shared.u8 	[%r128], %rs57;
	mov.b16 	%rs58, 0;
	st.shared.u8 	[%r127], %rs58;
	ld.shared.u8 	%rs59, [%r127+1];
	st.shared.u8 	[%r128+1], %rs59;
	st.shared.u8 	[%r127+1], %rs58;
	ld.shared.u8 	%rs60, [%r127+2];
	st.shared.u8 	[%r128+2], %rs60;
	st.shared.u8 	[%r127+2], %rs58;
	ld.shared.u8 	%rs61, [%r127+3];
	st.shared.u8 	[%r128+3], %rs61;
	st.shared.u8 	[%r127+3], %rs58;
	ld.shared.u8 	%rs62, [%r127+4];
	st.shared.u8 	[%r128+4], %rs62;
	st.shared.u8 	[%r127+4], %rs58;
	ld.shared.u8 	%rs63, [%r127+5];
	st.shared.u8 	[%r128+5], %rs63;
	st.shared.u8 	[%r127+5], %rs58;
	ld.shared.u8 	%rs64, [%r127+6];
	st.shared.u8 	[%r128+6], %rs64;
	st.shared.u8 	[%r127+6], %rs58;
	ld.shared.u8 	%rs65, [%r127+7];
	st.shared.u8 	[%r128+7], %rs65;
	st.shared.u8 	[%r127+7], %rs58;
	add.s32 	%r155, %r155, 8;
	setp.ne.s32 	%p49, %r155, %r16;
	mov.u32 	%r157, %r16;
	@%p49 bra 	$L__BB0_64;
$L__BB0_65:
	setp.eq.s32 	%p50, %r14, 0;
	@%p50 bra 	$L__BB0_73;
	add.s32 	%r129, %r14, -1;
	setp.lt.u32 	%p51, %r129, 3;
	@%p51 bra 	$L__BB0_68;
	add.s32 	%r130, %r8, %r157;
	ld.shared.u8 	%rs66, [%r130];
	add.s32 	%r131, %r7, %r157;
	st.shared.u8 	[%r131], %rs66;
	mov.b16 	%rs67, 0;
	st.shared.u8 	[%r130], %rs67;
	ld.shared.u8 	%rs68, [%r130+1];
	st.shared.u8 	[%r131+1], %rs68;
	st.shared.u8 	[%r130+1], %rs67;
	ld.shared.u8 	%rs69, [%r130+2];
	st.shared.u8 	[%r131+2], %rs69;
	st.shared.u8 	[%r130+2], %rs67;
	ld.shared.u8 	%rs70, [%r130+3];
	st.shared.u8 	[%r131+3], %rs70;
	st.shared.u8 	[%r130+3], %rs67;
	add.s32 	%r157, %r157, 4;
$L__BB0_68:
	setp.eq.s32 	%p52, %r15, 0;
	@%p52 bra 	$L__BB0_73;
	setp.eq.s32 	%p53, %r15, 1;
	@%p53 bra 	$L__BB0_71;
	add.s32 	%r132, %r8, %r157;
	ld.shared.u8 	%rs71, [%r132];
	add.s32 	%r133, %r7, %r157;
	st.shared.u8 	[%r133], %rs71;
	mov.b16 	%rs72, 0;
	st.shared.u8 	[%r132], %rs72;
	ld.shared.u8 	%rs73, [%r132+1];
	st.shared.u8 	[%r133+1], %rs73;
	st.shared.u8 	[%r132+1], %rs72;
	add.s32 	%r157, %r157, 2;
$L__BB0_71:
	setp.eq.s32 	%p54, %r17, 0;
	@%p54 bra 	$L__BB0_73;
	add.s32 	%r134, %r8, %r157;
	ld.shared.u8 	%rs74, [%r134];
	add.s32 	%r135, %r7, %r157;
	st.shared.u8 	[%r135], %rs74;
	mov.b16 	%rs75, 0;
	st.shared.u8 	[%r134], %rs75;
$L__BB0_73:
	and.b16  	%rs76, %rs87, 255;
	setp.eq.s16 	%p55, %rs76, 0;
	ld.shared.u8 	%rs77, [%r12];
	setp.ne.s16 	%p56, %rs77, 1;
	and.pred  	%p57, %p56, %p55;
	@%p57 bra 	$L__BB0_12;
$L__BB0_74:
	bar.sync 	0;
	shl.b32 	%r136, %r2, 2;
	add.s32 	%r137, %r5, %r136;
	ld.shared.u32 	%r138, [%r137];
	setp.eq.s32 	%p58, %r138, -1;
	@%p58 bra 	$L__BB0_84;
	setp.ne.s32 	%p59, %r3, 0;
	@%p59 bra 	$L__BB0_6;
	mov.u32 	%r159, %r2;
$L__BB0_77:
	mov.u32 	%r74, %r159;
	shl.b32 	%r139, %r74, 2;
	add.s32 	%r140, %r5, %r139;
	ld.shared.u32 	%r159, [%r140];
	shl.b32 	%r141, %r159, 2;
	add.s32 	%r76, %r90, %r141;
	ld.shared.u32 	%r161, [%r76];
	setp.ge.s32 	%p60, %r159, %r11;
	mov.u32 	%r160, %r84;
	@%p60 bra 	$L__BB0_79;
	ld.shared.u32 	%r160, [%r76+4];
$L__BB0_79:
	setp.ge.s32 	%p61, %r161, %r160;
	@%p61 bra 	$L__BB0_83;
$L__BB0_80:
	shl.b32 	%r143, %r161, 2;
	add.s32 	%r81, %r4, %r143;
	ld.shared.u32 	%r144, [%r81];
	setp.ne.s32 	%p62, %r144, %r74;
	@%p62 bra 	$L__BB0_82;
	add.s32 	%r145, %r161, %r13;
	cvt.s64.s32 	%rd12, %r145;
	add.s64 	%rd13, %rd1, %rd12;
	mov.b16 	%rs78, 1;
	st.global.u8 	[%rd13], %rs78;
	mov.b32 	%r146, -1;
	st.shared.u32 	[%r81], %r146;
	bra.uni 	$L__BB0_83;
$L__BB0_82:
	add.s32 	%r161, %r161, 1;
	setp.ne.s32 	%p63, %r161, %r160;
	@%p63 bra 	$L__BB0_80;
$L__BB0_83:
	setp.eq.s32 	%p64, %r159, %r1;
	@%p64 bra 	$L__BB0_6;
	bra.uni 	$L__BB0_77;
$L__BB0_84:
	setp.ge.u32 	%p65, %r3, %r84;
	bar.sync 	0;
	@%p65 bra 	$L__BB0_86;
	ld.param.u64 	%rd19, [_Z14usesLinkKernelPiS_PbS_ii_param_3];
	cvta.to.global.u64 	%rd14, %rd19;
	mul.wide.u32 	%rd15, %r3, 4;
	add.s64 	%rd16, %rd14, %rd15;
	add.s32 	%r147, %r13, %r3;
	cvt.u64.u32 	%rd17, %r147;
	add.s64 	%rd18, %rd1, %rd17;
	ld.global.s8 	%r148, [%rd18];
	atom.global.add.u32 	%r149, [%rd16], %r148;
$L__BB0_86:
	ret;

}


// ===== COMPILED SASS (sm_100) =====

	.target	sm_100

	.elftype	@"ET_EXEC"


//--------------------- .note.nv.tkinfo           --------------------------
	.section	.note.nv.tkinfo,"",@"SHT_NOTE"
	.sectionflags	@"SHF_NOTE_NV_TKINFO"
	.tkinfo
        /*0018*/ 	.word	0x00000002
        /*0030*/ 	.string	""
        /*0030*/ 	.string	"ptxas"
        /*0030*/ 	.string	"Cuda compilation tools, release 13.0, V13.0.88"
        /*0030*/ 	.string	"Build cuda_13.0.r13.0/compiler.36424714_0"
        /*0030*/ 	.string	"-arch sm_100 -m 64 "



//--------------------- .note.nv.cuinfo           --------------------------
	.section	.note.nv.cuinfo,"",@"SHT_NOTE"
	.sectionflags	@"SHF_NOTE_NV_CUINFO"
        /*0018*/ 	.short	0x0002
        /*001a*/ 	.short	0x0064
        /*001c*/ 	.short	0x0082
	.zero		2


//--------------------- .nv.info                  --------------------------
	.section	.nv.info,"",@"SHT_CUDA_INFO"
	.align	4


	//----- nvinfo : EIATTR_REGCOUNT
	.align		4
        /*0000*/ 	.byte	0x04, 0x2f
        /*0002*/ 	.short	(.L_1 - .L_0)
	.align		4
.L_0:
        /*0004*/ 	.word	index@(_Z14usesLinkKernelPiS_PbS_ii)
        /*0008*/ 	.word	0x0000001c


	//----- nvinfo : EIATTR_FRAME_SIZE
	.align		4
.L_1:
        /*000c*/ 	.byte	0x04, 0x11
        /*000e*/ 	.short	(.L_3 - .L_2)
	.align		4
.L_2:
        /*0010*/ 	.word	index@(_Z14usesLinkKernelPiS_PbS_ii)
        /*0014*/ 	.word	0x00000000


	//----- nvinfo : EIATTR_MIN_STACK_SIZE
	.align		4
.L_3:
        /*0018*/ 	.byte	0x04, 0x12
        /*001a*/ 	.short	(.L_5 - .L_4)
	.align		4
.L_4:
        /*001c*/ 	.word	index@(_Z14usesLinkKernelPiS_PbS_ii)
        /*0020*/ 	.word	0x00000000
.L_5:


//--------------------- .nv.compat                --------------------------
	.section	.nv.compat,"",@"SHT_CUDA_COMPAT_INFO"
	.align	4
        /*0000*/ 	.byte	0x02, 0x09, 0x00, 0x00, 0x02, 0x02, 0x01, 0x00, 0x02, 0x05, 0x05, 0x00, 0x03, 0x07, 0x01, 0x01
        /*0010*/ 	.byte	0x02, 0x03, 0x00, 0x00, 0x02, 0x06, 0x01, 0x00, 0x04, 0x0b, 0x08, 0x00, 0x09, 0x00, 0x00, 0x00
        /*0020*/ 	.byte	0x00, 0x00, 0x00, 0x00


//--------------------- .nv.info._Z14usesLinkKernelPiS_PbS_ii --------------------------
	.section	.nv.info._Z14usesLinkKernelPiS_PbS_ii,"",@"SHT_CUDA_INFO"
	.sectionflags	@""
	.align	4


	//----- nvinfo : EIATTR_CUDA_API_VERSION
	.align		4
        /*0000*/ 	.byte	0x04, 0x37
        /*0002*/ 	.short	(.L_7 - .L_6)
.L_6:
        /*0004*/ 	.word	0x00000082


	//----- nvinfo : EIATTR_KPARAM_INFO
	.align		4
.L_7:
        /*0008*/ 	.byte	0x04, 0x17
        /*000a*/ 	.short	(.L_9 - .L_8)
.L_8:
        /*000c*/ 	.word	0x00000000
        /*0010*/ 	.short	0x0005
        /*0012*/ 	.short	0x0024
        /*0014*/ 	.byte	0x00, 0xf0, 0x11, 0x00


	//----- nvinfo : EIATTR_KPARAM_INFO
	.align		4
.L_9:
        /*0018*/ 	.byte	0x04, 0x17
        /*001a*/ 	.short	(.L_11 - .L_10)
.L_10:
        /*001c*/ 	.word	0x00000000
        /*0020*/ 	.short	0x0004
        /*0022*/ 	.short	0x0020
        /*0024*/ 	.byte	0x00, 0xf0, 0x11, 0x00


	//----- nvinfo : EIATTR_KPARAM_INFO
	.align		4
.L_11:
        /*0028*/ 	.byte	0x04, 0x17
        /*002a*/ 	.short	(.L_13 - .L_12)
.L_12:
        /*002c*/ 	.word	0x00000000
        /*0030*/ 	.short	0x0003
        /*0032*/ 	.short	0x0018
        /*0034*/ 	.byte	0x00, 0xf5, 0x21, 0x00


	//----- nvinfo : EIATTR_KPARAM_INFO
	.align		4
.L_13:
        /*0038*/ 	.byte	0x04, 0x17
        /*003a*/ 	.short	(.L_15 - .L_14)
.L_14:
        /*003c*/ 	.word	0x00000000
        /*0040*/ 	.short	0x0002
        /*0042*/ 	.short	0x0010
        /*0044*/ 	.byte	0x00, 0xf5, 0x21, 0x00


	//----- nvinfo : EIATTR_KPARAM_INFO
	.align		4
.L_15:
        /*0048*/ 	.byte	0x04, 0x17
        /*004a*/ 	.short	(.L_17 - .L_16)
.L_16:
        /*004c*/ 	.word	0x00000000
        /*0050*/ 	.short	0x0001
        /*0052*/ 	.short	0x0008
        /*0054*/ 	.byte	0x00, 0xf5, 0x21, 0x00


	//----- nvinfo : EIATTR_KPARAM_INFO
	.align		4
.L_17:
        /*0058*/ 	.byte	0x04, 0x17
        /*005a*/ 	.short	(.L_19 - .L_18)
.L_18:
        /*005c*/ 	.word	0x00000000
        /*0060*/ 	.short	0x0000
        /*0062*/ 	.short	0x0000
        /*0064*/ 	.byte	0x00, 0xf5, 0x21, 0x00


	//----- nvinfo : EIATTR_SPARSE_MMA_MASK
	.align		4
.L_19:
        /*0068*/ 	.byte	0x03, 0x50
        /*006a*/ 	.short	0x0000


	//----- nvinfo : EIATTR_MAXREG_COUNT
	.align		4
        /*006c*/ 	.byte	0x03, 0x1b
        /*006e*/ 	.short	0x00ff


	//----- nvinfo : EIATTR_NUM_BARRIERS
	.align		4
        /*0070*/ 	.byte	0x02, 0x4c
        /*0072*/ 	.byte	0x01
	.zero		1


	//----- nvinfo : EIATTR_MERCURY_ISA_VERSION
	.align		4
        /*0074*/ 	.byte	0x03, 0x5f
        /*0076*/ 	.short	0x0101


	//----- nvinfo : EIATTR_VRC_CTA_INIT_COUNT
	.align		4
        /*0078*/ 	.byte	0x02, 0x4a
	.zero		1
	.zero		1


	//----- nvinfo : EIATTR_EXIT_INSTR_OFFSETS
	.align		4
        /*007c*/ 	.byte	0x04, 0x1c
        /*007e*/ 	.short	(.L_21 - .L_20)


	//   ....[0]....
.L_20:
        /*0080*/ 	.word	0x00000040


	//   ....[1]....
        /*0084*/ 	.word	0x00001620


	//   ....[2]....
        /*0088*/ 	.word	0x000016b0


	//----- nvinfo : EIATTR_CRS_STACK_SIZE
	.align		4
.L_21:
        /*008c*/ 	.byte	0x04, 0x1e
        /*008e*/ 	.short	(.L_23 - .L_22)
.L_22:
        /*0090*/ 	.word	0x00000000


	//----- nvinfo : EIATTR_CBANK_PARAM_SIZE
	.align		4
.L_23:
        /*0094*/ 	.byte	0x03, 0x19
        /*0096*/ 	.short	0x0028


	//----- nvinfo : EIATTR_PARAM_CBANK
	.align		4
        /*0098*/ 	.byte	0x04, 0x0a
        /*009a*/ 	.short	(.L_25 - .L_24)
	.align		4
.L_24:
        /*009c*/ 	.word	index@(.nv.constant0._Z14usesLinkKernelPiS_PbS_ii)
        /*00a0*/ 	.short	0x0380
        /*00a2*/ 	.short	0x0028


	//----- nvinfo : EIATTR_SW_WAR
	.align		4
.L_25:
        /*00a4*/ 	.byte	0x04, 0x36
        /*00a6*/ 	.short	(.L_27 - .L_26)
.L_26:
        /*00a8*/ 	.word	0x00000008
.L_27:


//--------------------- .nv.callgraph             --------------------------
	.section	.nv.callgraph,"",@"SHT_CUDA_CALLGRAPH"
	.align	4
	.sectionentsize	8
	.align		4
        /*0000*/ 	.word	0x00000000
	.align		4
        /*0004*/ 	.word	0xffffffff
	.align		4
        /*0008*/ 	.word	0x00000000
	.align		4
        /*000c*/ 	.word	0xfffffffe
	.align		4
        /*0010*/ 	.word	0x00000000
	.align		4
        /*0014*/ 	.word	0xfffffffd
	.align		4
        /*0018*/ 	.word	0x00000000
	.align		4
        /*001c*/ 	.word	0xfffffffc


//--------------------- .text._Z14usesLinkKernelPiS_PbS_ii --------------------------
	.section	.text._Z14usesLinkKernelPiS_PbS_ii,"ax",@progbits
	.align	128
        .global         _Z14usesLinkKernelPiS_PbS_ii
        .type           _Z14usesLinkKernelPiS_PbS_ii,@function
        .size           _Z14usesLinkKernelPiS_PbS_ii,(.L_x_29 - _Z14usesLinkKernelPiS_PbS_ii)
        .other          _Z14usesLinkKernelPiS_PbS_ii,@"STO_CUDA_ENTRY STV_DEFAULT"
_Z14usesLinkKernelPiS_PbS_ii:
.text._Z14usesLinkKernelPiS_PbS_ii:
[----:B------:R-:W-:Y:S01]  /*0000*/  LDC R1, c[0x0][0x37c] ;  /* 0x0000df00ff017b82 */ /* 0x000fe20000000800 */
[----:B------:R-:W0:Y:S01]  /*0010*/  S2R R0, SR_CTAID.Y ;  /* 0x0000000000007919 */ /* 0x000e220000002600 */
[----:B------:R-:W0:Y:S02]  /*0020*/  S2R R3, SR_CTAID.X ;  /* 0x0000000000037919 */ /* 0x000e240000002500 */
[----:B0-----:R-:W-:-:S13]  /*0030*/  ISETP.NE.AND P0, PT, R0, R3, PT ;  /* 0x000000030000720c */ /* 0x001fda0003f05270 */
[----:B------:R-:W-:Y:S05]  /*0040*/  @!P0 EXIT ;  /* 0x000000000000894d */ /* 0x000fea0003800000 */
[----:B------:R-:W0:Y:S01]  /*0050*/  S2R R5, SR_TID.X ;  /* 0x0000000000057919 */ /* 0x000e220000002100 */
[----:B------:R-:W1:Y:S01]  /*0060*/  LDC R2, c[0x0][0x3a4] ;  /* 0x0000e900ff027b82 */ /* 0x000e620000000800 */
[----:B------:R-:W0:Y:S01]  /*0070*/  LDCU UR7, c[0x0][0x3a0] ;  /* 0x00007400ff0777ac */ /* 0x000e220008000800 */
[----:B------:R-:W2:Y:S01]  /*0080*/  LDCU.64 UR8, c[0x0][0x358] ;  /* 0x00006b00ff0877ac */ /* 0x000ea20008000a00 */
[C---:B0-----:R-:W-:Y:S02]  /*0090*/  ISETP.GE.U32.AND P0, PT, R5.reuse, UR7, PT ;  /* 0x0000000705007c0c */ /* 0x041fe4000bf06070 */
[----:B-1----:R-:W-:-:S11]  /*00a0*/  ISETP.GE.U32.AND P1, PT, R5, R2, PT ;  /* 0x000000020500720c */ /* 0x002fd60003f26070 */
[----:B------:R-:W0:Y:S08]  /*00b0*/  @!P0 LDC.64 R8, c[0x0][0x380] ;  /* 0x0000e000ff088b82 */ /* 0x000e300000000a00 */
[----:B------:R-:W1:Y:S01]  /*00c0*/  @!P1 LDC.64 R10, c[0x0][0x388] ;  /* 0x0000e200ff0a9b82 */ /* 0x000e620000000a00 */
[----:B0-----:R-:W-:-:S06]  /*00d0*/  @!P0 IMAD.WIDE.U32 R8, R5, 0x4, R8 ;  /* 0x0000000405088825 */ /* 0x001fcc00078e0008 */
[----:B--2---:R0:W2:Y:S01]  /*00e0*/  @!P0 LDG.E R8, desc[UR8][R8.64] ;  /* 0x0000000808088981 */ /* 0x0040a2000c1e1900 */
[----:B-1----:R-:W-:-:S05]  /*00f0*/  @!P1 IMAD.WIDE.U32 R10, R5, 0x4, R10 ;  /* 0x00000004050a9825 */ /* 0x002fca00078e000a */
[----:B------:R1:W3:Y:S01]  /*0100*/  @!P1 LDG.E R14, desc[UR8][R10.64] ;  /* 0x000000080a0e9981 */ /* 0x0002e2000c1e1900 */
[----:B------:R-:W4:Y:S01]  /*0110*/  S2R R7, SR_CgaCtaId ;  /* 0x0000000000077919 */ /* 0x000f220000008800 */
[----:B------:R-:W-:-:S04]  /*0120*/  MOV R6, 0x400 ;  /* 0x0000040000067802 */ /* 0x000fc80000000f00 */
[----:B----4-:R-:W-:Y:S01]  /*0130*/  LEA R6, R7, R6, 0x18 ;  /* 0x0000000607067211 */ /* 0x010fe200078ec0ff */
[----:B------:R-:W-:-:S04]  /*0140*/  IMAD.U32 R7, RZ, RZ, UR7 ;  /* 0x00000007ff077e24 */ /* 0x000fc8000f8e00ff */
[----:B------:R-:W-:-:S04]  /*0150*/  IMAD R4, R7, 0x4, R6 ;  /* 0x0000000407047824 */ /* 0x000fc800078e0206 */
[----:B------:R-:W-:-:S04]  /*0160*/  IMAD R2, R2, 0x4, R4 ;  /* 0x0000000402027824 */ /* 0x000fc800078e0204 */
[----:B------:R-:W-:-:S05]  /*0170*/  IMAD R12, R7, 0x4, R2 ;  /* 0x00000004070c7824 */ /* 0x000fca00078e0202 */
[----:B------:R-:W-:Y:S01]  /*0180*/  R2UR UR4, R12 ;  /* 0x000000000c0472ca */ /* 0x000fe200000e0000 */
[C---:B------:R-:W-:Y:S02]  /*0190*/  @!P0 IMAD R13, R5.reuse, 0x4, R6 ;  /* 0x00000004050d8824 */ /* 0x040fe400078e0206 */
[----:B0-----:R-:W-:Y:S02]  /*01a0*/  @!P1 IMAD R9, R5, 0x4, R4 ;  /* 0x0000000405099824 */ /* 0x001fe400078e0204 */
[----:B------:R-:W-:Y:S02]  /*01b0*/  IMAD.U32 R15, RZ, RZ, UR7 ;  /* 0x00000007ff0f7e24 */ /* 0x000fe4000f8e00ff */
[----:B-1----:R-:W-:-:S06]  /*01c0*/  IMAD R10, R0, UR7, R3 ;  /* 0x00000007000a7c24 */ /* 0x002fcc000f8e0203 */
[----:B------:R-:W-:Y:S01]  /*01d0*/  UIADD3 UR5, UPT, UPT, UR4, UR7, URZ ;  /* 0x0000000704057290 */ /* 0x000fe2000fffe0ff */
[C---:B------:R-:W-:Y:S02]  /*01e0*/  LOP3.LUT R11, R15.reuse, 0x7, RZ, 0xc0, !PT ;  /* 0x000000070f0b7812 */ /* 0x040fe400078ec0ff */
[----:B------:R-:W-:-:S03]  /*01f0*/  LOP3.LUT R12, R15, 0x3, RZ, 0xc0, !PT ;  /* 0x000000030f0c7812 */ /* 0x000fc600078ec0ff */
[----:B------:R-:W-:Y:S01]  /*0200*/  VIADD R20, R5, UR5 ;  /* 0x0000000505147c36 */ /* 0x000fe20008000000 */
[----:B------:R-:W-:Y:S01]  /*0210*/  UIADD3 UR6, UPT, UPT, UR5, UR7, URZ ;  /* 0x0000000705067290 */ /* 0x000fe2000fffe0ff */
[----:B--2---:R0:W-:Y:S01]  /*0220*/  @!P0 STS [R13], R8 ;  /* 0x000000080d008388 */ /* 0x0041e20000000800 */
[C---:B------:R-:W-:Y:S01]  /*0230*/  ISETP.GE.AND P0, PT, R7.reuse, 0x1, PT ;  /* 0x000000010700780c */ /* 0x040fe20003f06270 */
[----:B------:R-:W-:-:S03]  /*0240*/  VIADD R7, R7, 0xffffffff ;  /* 0xffffffff07077836 */ /* 0x000fc60000000000 */
[----:B------:R-:W-:Y:S01]  /*0250*/  ISETP.NE.OR P0, PT, R5, RZ, !P0 ;  /* 0x000000ff0500720c */ /* 0x000fe20004705670 */
[----:B---3--:R1:W-:Y:S01]  /*0260*/  @!P1 STS [R9], R14 ;  /* 0x0000000e09009388 */ /* 0x0083e20000000800 */
[----:B0-----:R-:W-:Y:S01]  /*0270*/  LOP3.LUT R13, R15, 0x7ffffff8, RZ, 0xc0, !PT ;  /* 0x7ffffff80f0d7812 */ /* 0x001fe200078ec0ff */
[----:B-1----:R-:W-:-:S10]  /*0280*/  VIADD R14, R4, 0x8 ;  /* 0x00000008040e7836 */ /* 0x002fd40000000000 */
.L_x_27:
[----:B------:R-:W0:Y:S02]  /*0290*/  LDCU UR10, c[0x0][0x3a0] ;  /* 0x00007400ff0a77ac */ /* 0x000e240008000800 */
[----:B0-----:R-:W-:-:S13]  /*02a0*/  ISETP.GE.U32.AND P1, PT, R5, UR10, PT ;  /* 0x0000000a05007c0c */ /* 0x001fda000bf26070 */
[----:B--2---:R-:W-:Y:S05]  /*02b0*/  @P1 BRA `(.L_x_0) ;  /* 0x0000000000241947 */ /* 0x004fea0003800000 */
[----:B------:R-:W-:Y:S01]  /*02c0*/  ISETP.NE.AND P1, PT, R5, R0, PT ;  /* 0x000000000500720c */ /* 0x000fe20003f25270 */
[----:B------:R-:W-:-:S12]  /*02d0*/  IMAD.MOV.U32 R15, RZ, RZ, 0x1 ;  /* 0x00000001ff0f7424 */ /* 0x000fd800078e00ff */
[----:B------:R-:W-:Y:S01]  /*02e0*/  @P1 IMAD R8, R5, 0x4, R2 ;  /* 0x0000000405081824 */ /* 0x000fe200078e0202 */
[----:B------:R0:W-:Y:S01]  /*02f0*/  @P1 STS.U8 [R5+UR5], RZ ;  /* 0x000000ff05001988 */ /* 0x0001e20008000005 */
[----:B------:R-:W-:-:S03]  /*0300*/  @P1 IMAD.MOV.U32 R9, RZ, RZ, -0x1 ;  /* 0xffffffffff091424 */ /* 0x000fc600078e00ff */
[----:B------:R0:W-:Y:S04]  /*0310*/  @P1 STS.U8 [R20+UR7], RZ ;  /* 0x000000ff14001988 */ /* 0x0001e80008000007 */
[----:B------:R0:W-:Y:S04]  /*0320*/  @P1 STS [R8], R9 ;  /* 0x0000000908001388 */ /* 0x0001e80000000800 */
[----:B------:R0:W-:Y:S04]  /*0330*/  @!P1 STS.U8 [R0+UR5], R15 ;  /* 0x0000000f00009988 */ /* 0x0001e80008000005 */
[----:B------:R0:W-:Y:S02]  /*0340*/  STS.U8 [R5+UR4], RZ ;  /* 0x000000ff05007988 */ /* 0x0001e40008000004 */
.L_x_0:
[----:B------:R-:W-:Y:S05]  /*0350*/  WARPSYNC.ALL ;  /* 0x0000000000007948 */ /* 0x000fea0003800000 */
[----:B------:R-:W-:Y:S06]  /*0360*/  BAR.SYNC.DEFER_BLOCKING 0x0 ;  /* 0x0000000000007b1d */ /* 0x000fec0000010000 */
[----:B------:R-:W-:Y:S04]  /*0370*/  BSSY.RECONVERGENT B0, `(.L_x_1) ;  /* 0x00000fd000007945 */ /* 0x000fe80003800200 */
[----:B------:R-:W-:Y:S05]  /*0380*/  @P0 BRA `(.L_x_2) ;  /* 0x0000000c00ec0947 */ /* 0x000fea0003800000 */
.L_x_19:
[----:B0-----:R-:W-:Y:S02]  /*0390*/  HFMA2 R9, -RZ, RZ, 0, 5.9604644775390625e-08 ;  /* 0x00000001ff097431 */ /* 0x001fe400000001ff */
[----:B------:R-:W-:-:S07]  /*03a0*/  IMAD.MOV.U32 R8, RZ, RZ, RZ ;  /* 0x000000ffff087224 */ /* 0x000fce00078e00ff */
.L_x_13:
[----:B0-----:R-:W0:Y:S01]  /*03b0*/  LDS.U8 R15, [R8+UR5] ;  /* 0x00000005080f7984 */ /* 0x001e220008000000 */
[----:B------:R-:W-:Y:S01]  /*03c0*/  VIADD R17, R8, UR5 ;  /* 0x0000000508117c36 */ /* 0x000fe20008000000 */
[----:B0-----:R-:W-:-:S13]  /*03d0*/  ISETP.NE.AND P1, PT, R15, 0x1, PT ;  /* 0x000000010f00780c */ /* 0x001fda0003f25270 */
[----:B------:R-:W-:Y:S05]  /*03e0*/  @P1 BRA `(.L_x_3) ;  /* 0x0000000800a81947 */ /* 0x000fea0003800000 */
[----:B------:R-:W0:Y:S01]  /*03f0*/  LDS.U8 R15, [R8+UR4] ;  /* 0x00000004080f7984 */ /* 0x000e220008000000 */
[----:B------:R-:W-:Y:S01]  /*0400*/  VIADD R19, R8, UR4 ;  /* 0x0000000408137c36 */ /* 0x000fe20008000000 */
[----:B0-----:R-:W-:-:S13]  /*0410*/  ISETP.NE.AND P1, PT, R15, RZ, PT ;  /* 0x000000ff0f00720c */ /* 0x001fda0003f25270 */
[----:B------:R-:W-:Y:S05]  /*0420*/  @P1 BRA `(.L_x_3) ;  /* 0x0000000800981947 */ /* 0x000fea0003800000 */
[----:B------:R-:W0:Y:S01]  /*0430*/  LDCU UR10, c[0x0][0x3a4] ;  /* 0x00007480ff0a77ac */ /* 0x000e220008000800 */
[C---:B------:R-:W-:Y:S01]  /*0440*/  ISETP.GE.AND P1, PT, R8.reuse, R7, PT ;  /* 0x000000070800720c */ /* 0x040fe20003f26270 */
[----:B------:R-:W-:Y:S01]  /*0450*/  IMAD.MOV.U32 R16, RZ, RZ, 0x1 ;  /* 0x00000001ff107424 */ /* 0x000fe200078e00ff */
[----:B------:R-:W-:Y:S01]  /*0460*/  STS.U8 [R17], RZ ;  /* 0x000000ff11007388 */ /* 0x000fe20000000000 */
[----:B------:R-:W-:-:S03]  /*0470*/  IMAD R21, R8, 0x4, R6 ;  /* 0x0000000408157824 */ /* 0x000fc600078e0206 */
[----:B------:R-:W-:Y:S04]  /*0480*/  STS.U8 [R19], R16 ;  /* 0x0000001013007388 */ /* 0x000fe80000000000 */
[----:B------:R-:W-:Y:S01]  /*0490*/  LDS R18, [R21] ;  /* 0x0000000015127984 */ /* 0x000fe20000000800 */
[----:B0-----:R-:W-:-:S06]  /*04a0*/  IMAD.U32 R15, RZ, RZ, UR10 ;  /* 0x0000000aff0f7e24 */ /* 0x001fcc000f8e00ff */
[----:B------:R-:W0:Y:S02]  /*04b0*/  @!P1 LDS R15, [R21+0x4] ;  /* 0x00000400150f9984 */ /* 0x000e240000000800 */
[----:B0-----:R-:W-:-:S13]  /*04c0*/  ISETP.GE.AND P1, PT, R18, R15, PT ;  /* 0x0000000f1200720c */ /* 0x001fda0003f26270 */
[----:B------:R-:W-:Y:S05]  /*04d0*/  @P1 BRA `(.L_x_3) ;  /* 0x00000008006c1947 */ /* 0x000fea0003800000 */
[--C-:B------:R-:W-:Y:S02]  /*04e0*/  IMAD.IADD R19, R15, 0x1, -R18.reuse ;  /* 0x000000010f137824 */ /* 0x100fe400078e0a12 */
[----:B------:R-:W-:-:S03]  /*04f0*/  IMAD.MOV.U32 R21, RZ, RZ, R18 ;  /* 0x000000ffff157224 */ /* 0x000fc600078e0012 */
[----:B------:R-:W-:-:S13]  /*0500*/  LOP3.LUT P1, R19, R19, 0x3, RZ, 0xc0, !PT ;  /* 0x0000000313137812 */ /* 0x000fda000782c0ff */
[----:B------:R-:W-:Y:S05]  /*0510*/  @!P1 BRA `(.L_x_4) ;  /* 0x0000000400049947 */ /* 0x000fea0003800000 */
[----:B------:R-:W-:-:S05]  /*0520*/  IMAD R17, R18, 0x4, R4 ;  /* 0x0000000412117824 */ /* 0x000fca00078e0204 */
[----:B------:R-:W0:Y:S02]  /*0530*/  LDS R21, [R17] ;  /* 0x0000000011157984 */ /* 0x000e240000000800 */
[----:B0-----:R-:W-:-:S13]  /*0540*/  ISETP.NE.AND P1, PT, R21, -0x1, PT ;  /* 0xffffffff1500780c */ /* 0x001fda0003f25270 */
[----:B------:R-:W-:Y:S05]  /*0550*/  @!P1 BRA `(.L_x_5) ;  /* 0x0000000000409947 */ /* 0x000fea0003800000 */
[----:B------:R-:W0:Y:S02]  /*0560*/  LDS.U8 R22, [R21+UR4] ;  /* 0x0000000415167984 */ /* 0x000e240008000000 */
[----:B0-----:R-:W-:Y:S01]  /*0570*/  ISETP.NE.AND P1, PT, R22, RZ, PT ;  /* 0x000000ff1600720c */ /* 0x001fe20003f25270 */
[----:B------:R-:W-:-:S12]  /*0580*/  VIADD R22, R21, UR4 ;  /* 0x0000000415167c36 */ /* 0x000fd80008000000 */
[----:B------:R-:W-:Y:S05]  /*0590*/  @P1 BRA `(.L_x_5) ;  /* 0x0000000000301947 */ /* 0x000fea0003800000 */
[----:B------:R-:W0:Y:S02]  /*05a0*/  LDC R23, c[0x0][0x3a0] ;  /* 0x0000e800ff177b82 */ /* 0x000e240000000800 */
[----:B0-----:R-:W-:-:S05]  /*05b0*/  IMAD.IADD R22, R22, 0x1, R23 ;  /* 0x0000000116167824 */ /* 0x001fca00078e0217 */
[----:B------:R-:W0:Y:S02]  /*05c0*/  LDS.U8 R24, [R22] ;  /* 0x0000000016187984 */ /* 0x000e240000000000 */
[----:B0-----:R-:W-:-:S13]  /*05d0*/  ISETP.NE.AND P1, PT, R24, RZ, PT ;  /* 0x000000ff1800720c */ /* 0x001fda0003f25270 */
[----:B------:R-:W-:Y:S05]  /*05e0*/  @P1 BRA `(.L_x_5) ;  /* 0x00000000001c1947 */ /* 0x000fea0003800000 */
[----:B------:R-:W-:-:S05]  /*05f0*/  IADD3 R23, PT, PT, R22, R23, RZ ;  /* 0x0000001716177210 */ /* 0x000fca0007ffe0ff */
[----:B------:R-:W0:Y:S02]  /*0600*/  LDS.U8 R22, [R23] ;  /* 0x0000000017167984 */ /* 0x000e240000000000 */
[----:B0-----:R-:W-:-:S13]  /*0610*/  ISETP.NE.AND P1, PT, R22, RZ, PT ;  /* 0x000000ff1600720c */ /* 0x001fda0003f25270 */
[----:B------:R-:W-:Y:S01]  /*0620*/  @!P1 IMAD R21, R21, 0x4, R2 ;  /* 0x0000000415159824 */ /* 0x000fe200078e0202 */
[----:B------:R-:W-:-:S04]  /*0630*/  @!P1 PRMT R9, RZ, 0x7610, R9 ;  /* 0x00007610ff099816 */ /* 0x000fc80000000009 */
[----:B------:R0:W-:Y:S04]  /*0640*/  @!P1 STS [R21], R8 ;  /* 0x0000000815009388 */ /* 0x0001e80000000800 */
[----:B------:R0:W-:Y:S02]  /*0650*/  @!P1 STS.U8 [R23], R16 ;  /* 0x0000001017009388 */ /* 0x0001e40000000000 */
.L_x_5:
[----:B------:R-:W-:Y:S01]  /*0660*/  ISETP.NE.AND P1, PT, R19, 0x1, PT ;  /* 0x000000011300780c */ /* 0x000fe20003f25270 */
[----:B0-----:R-:W-:-:S12]  /*0670*/  VIADD R21, R18, 0x1 ;  /* 0x0000000112157836 */ /* 0x001fd80000000000 */
[----:B------:R-:W-:Y:S05]  /*0680*/  @!P1 BRA `(.L_x_4) ;  /* 0x0000000000a89947 */ /* 0x000fea0003800000 */
[----:B------:R-:W0:Y:S02]  /*0690*/  LDS R21, [R17+0x4] ;  /* 0x0000040011157984 */ /* 0x000e240000000800 */
        /* <DEDUP_REMOVED lines=11> */
[----:B------:R-:W-:-:S05]  /*0750*/  IMAD.IADD R23, R22, 0x1, R23 ;  /* 0x0000000116177824 */ /* 0x000fca00078e0217 */
[----:B------:R-:W0:Y:S02]  /*0760*/  LDS.U8 R22, [R23] ;  /* 0x0000000017167984 */ /* 0x000e240000000000 */
[----:B0-----:R-:W-:-:S13]  /*0770*/  ISETP.NE.AND P1, PT, R22, RZ, PT ;  /* 0x000000ff1600720c */ /* 0x001fda0003f25270 */
[----:B------:R-:W-:Y:S01]  /*0780*/  @!P1 IMAD R21, R21, 0x4, R2 ;  /* 0x0000000415159824 */ /* 0x000fe200078e0202 */
[----:B------:R-:W-:-:S04]  /*0790*/  @!P1 PRMT R9, RZ, 0x7610, R9 ;  /* 0x00007610ff099816 */ /* 0x000fc80000000009 */
[----:B------:R0:W-:Y:S04]  /*07a0*/  @!P1 STS [R21], R8 ;  /* 0x0000000815009388 */ /* 0x0001e80000000800 */
[----:B------:R0:W-:Y:S02]  /*07b0*/  @!P1 STS.U8 [R23], R16 ;  /* 0x0000001017009388 */ /* 0x0001e40000000000 */
.L_x_6:
        /* <DEDUP_REMOVED lines=22> */
.L_x_7:
[----:B------:R-:W-:-:S07]  /*0920*/  IADD3 R21, PT, PT, R18, 0x3, RZ ;  /* 0x0000000312157810 */ /* 0x000fce0007ffe0ff */
.L_x_4:
[----:B0-----:R-:W-:-:S05]  /*0930*/  IMAD.IADD R16, R18, 0x1, -R15 ;  /* 0x0000000112107824 */ /* 0x001fca00078e0a0f */
[----:B------:R-:W-:-:S13]  /*0940*/  ISETP.GT.U32.AND P1, PT, R16, -0x4, PT ;  /* 0xfffffffc1000780c */ /* 0x000fda0003f24070 */
[----:B------:R-:W-:Y:S05]  /*0950*/  @P1 BRA `(.L_x_3) ;  /* 0x00000004004c1947 */ /* 0x000fea0003800000 */
[----:B------:R-:W0:Y:S01]  /*0960*/  LDC R16, c[0x0][0x3a0] ;  /* 0x0000e800ff107b82 */ /* 0x000e220000000800 */
[C---:B------:R-:W-:Y:S02]  /*0970*/  IMAD.IADD R15, R21.reuse, 0x1, -R15 ;  /* 0x00000001150f7824 */ /* 0x040fe400078e0a0f */
[----:B------:R-:W-:-:S07]  /*0980*/  IMAD R17, R21, 0x4, R14 ;  /* 0x0000000415117824 */ /* 0x000fce00078e020e */
.L_x_12:
[----:B-1----:R-:W1:Y:S01]  /*0990*/  LDS R19, [R17+-0x8] ;  /* 0xfffff80011137984 */ /* 0x002e620000000800 */
[----:B------:R-:W-:-:S05]  /*09a0*/  VIADD R15, R15, 0x4 ;  /* 0x000000040f0f7836 */ /* 0x000fca0000000000 */
[----:B------:R-:W-:Y:S02]  /*09b0*/  ISETP.NE.AND P1, PT, R15, RZ, PT ;  /* 0x000000ff0f00720c */ /* 0x000fe40003f25270 */
[----:B-1----:R-:W-:-:S13]  /*09c0*/  ISETP.NE.AND P2, PT, R19, -0x1, PT ;  /* 0xffffffff1300780c */ /* 0x002fda0003f45270 */
[----:B------:R-:W-:Y:S05]  /*09d0*/  @!P2 BRA `(.L_x_8) ;  /* 0x000000000040a947 */ /* 0x000fea0003800000 */
[----:B------:R-:W1:Y:S01]  /*09e0*/  LDS.U8 R18, [R19+UR4] ;  /* 0x0000000413127984 */ /* 0x000e620008000000 */
[----:B------:R-:W-:Y:S01]  /*09f0*/  VIADD R21, R19, UR4 ;  /* 0x0000000413157c36 */ /* 0x000fe20008000000 */
[----:B-1----:R-:W-:-:S13]  /*0a00*/  ISETP.NE.AND P2, PT, R18, RZ, PT ;  /* 0x000000ff1200720c */ /* 0x002fda0003f45270 */
[----:B------:R-:W-:Y:S05]  /*0a10*/  @P2 BRA `(.L_x_8) ;  /* 0x0000000000302947 */ /* 0x000fea0003800000 */
[----:B0-----:R-:W-:-:S05]  /*0a20*/  IMAD.IADD R21, R21, 0x1, R16 ;  /* 0x0000000115157824 */ /* 0x001fca00078e0210 */
[----:B------:R-:W0:Y:S02]  /*0a30*/  LDS.U8 R18, [R21] ;  /* 0x0000000015127984 */ /* 0x000e240000000000 */
[----:B0-----:R-:W-:-:S13]  /*0a40*/  ISETP.NE.AND P2, PT, R18, RZ, PT ;  /* 0x000000ff1200720c */ /* 0x001fda0003f45270 */
[----:B------:R-:W-:Y:S05]  /*0a50*/  @P2 BRA `(.L_x_8) ;  /* 0x0000000000202947 */ /* 0x000fea0003800000 */
[----:B------:R-:W-:-:S05]  /*0a60*/  IMAD.IADD R21, R21, 0x1, R16 ;  /* 0x0000000115157824 */ /* 0x000fca00078e0210 */
[----:B------:R-:W0:Y:S02]  /*0a70*/  LDS.U8 R18, [R21] ;  /* 0x0000000015127984 */ /* 0x000e240000000000 */
[----:B0-----:R-:W-:Y:S01]  /*0a80*/  ISETP.NE.AND P2, PT, R18, RZ, PT ;  /* 0x000000ff1200720c */ /* 0x001fe20003f45270 */
[----:B------:R-:W-:-:S12]  /*0a90*/  IMAD.MOV.U32 R18, RZ, RZ, 0x1 ;  /* 0x00000001ff127424 */ /* 0x000fd800078e00ff */
[----:B------:R-:W-:Y:S01]  /*0aa0*/  @!P2 IMAD R19, R19, 0x4, R2 ;  /* 0x000000041313a824 */ /* 0x000fe200078e0202 */
[----:B------:R-:W-:-:S04]  /*0ab0*/  @!P2 PRMT R9, RZ, 0x7610, R9 ;  /* 0x00007610ff09a816 */ /* 0x000fc80000000009 */
[----:B------:R1:W-:Y:S04]  /*0ac0*/  @!P2 STS [R19], R8 ;  /* 0x000000081300a388 */ /* 0x0003e80000000800 */
[----:B------:R1:W-:Y:S02]  /*0ad0*/  @!P2 STS.U8 [R21], R18 ;  /* 0x000000121500a388 */ /* 0x0003e40000000000 */
.L_x_8:
[----:B-1----:R-:W1:Y:S02]  /*0ae0*/  LDS R19, [R17+-0x4] ;  /* 0xfffffc0011137984 */ /* 0x002e640000000800 */
        /* <DEDUP_REMOVED lines=10> */
[----:B------:R-:W-:-:S05]  /*0b90*/  IADD3 R21, PT, PT, R21, R16, RZ ;  /* 0x0000001015157210 */ /* 0x000fca0007ffe0ff */
[----:B------:R-:W0:Y:S02]  /*0ba0*/  LDS.U8 R18, [R21] ;  /* 0x0000000015127984 */ /* 0x000e240000000000 */
[----:B0-----:R-:W-:Y:S01]  /*0bb0*/  ISETP.NE.AND P2, PT, R18, RZ, PT ;  /* 0x000000ff1200720c */ /* 0x001fe20003f45270 */
[----:B------:R-:W-:-:S12]  /*0bc0*/  IMAD.MOV.U32 R18, RZ, RZ, 0x1 ;  /* 0x00000001ff127424 */ /* 0x000fd800078e00ff */
[----:B------:R-:W-:Y:S01]  /*0bd0*/  @!P2 IMAD R19, R19, 0x4, R2 ;  /* 0x000000041313a824 */ /* 0x000fe200078e0202 */
[----:B------:R-:W-:-:S04]  /*0be0*/  @!P2 PRMT R9, RZ, 0x7610, R9 ;  /* 0x00007610ff09a816 */ /* 0x000fc80000000009 */
[----:B------:R1:W-:Y:S04]  /*0bf0*/  @!P2 STS [R19], R8 ;  /* 0x000000081300a388 */ /* 0x0003e80000000800 */
[----:B------:R1:W-:Y:S02]  /*0c00*/  @!P2 STS.U8 [R21], R18 ;  /* 0x000000121500a388 */ /* 0x0003e40000000000 */
.L_x_9:
[----:B-1----:R-:W1:Y:S02]  /*0c10*/  LDS R19, [R17] ;  /* 0x0000000011137984 */ /* 0x002e640000000800 */
        /* <DEDUP_REMOVED lines=18> */
.L_x_10:
[----:B-1----:R-:W1:Y:S02]  /*0d40*/  LDS R19, [R17+0x4] ;  /* 0x0000040011137984 */ /* 0x002e640000000800 */
        /* <DEDUP_REMOVED lines=14> */
[----:B------:R-:W-:Y:S02]  /*0e30*/  @!P2 LEA R19, R19, R2, 0x2 ;  /* 0x000000021313a211 */ /* 0x000fe400078e10ff */
[----:B------:R-:W-:-:S03]  /*0e40*/  @!P2 PRMT R9, RZ, 0x7610, R9 ;  /* 0x00007610ff09a816 */ /* 0x000fc60000000009 */
[----:B------:R1:W-:Y:S04]  /*0e50*/  @!P2 STS [R19], R8 ;  /* 0x000000081300a388 */ /* 0x0003e80000000800 */
[----:B------:R1:W-:Y:S02]  /*0e60*/  @!P2 STS.U8 [R21], R18 ;  /* 0x000000121500a388 */ /* 0x0003e40000000000 */
.L_x_11:
[----:B------:R-:W-:Y:S01]  /*0e70*/  VIADD R17, R17, 0x10 ;  /* 0x0000001011117836 */ /* 0x000fe20000000000 */
[----:B------:R-:W-:Y:S06]  /*0e80*/  @P1 BRA `(.L_x_12) ;  /* 0xfffffff800c01947 */ /* 0x000fec000383ffff */
.L_x_3:
[----:B------:R-:W2:Y:S01]  /*0e90*/  LDC R15, c[0x0][0x3a0] ;  /* 0x0000e800ff0f7b82 */ /* 0x000ea20000000800 */
[----:B-1----:R-:W-:-:S05]  /*0ea0*/  VIADD R8, R8, 0x1 ;  /* 0x0000000108087836 */ /* 0x002fca0000000000 */
[----:B--2---:R-:W-:-:S13]  /*0eb0*/  ISETP.NE.AND P1, PT, R8, R15, PT ;  /* 0x0000000f0800720c */ /* 0x004fda0003f25270 */
[----:B------:R-:W-:Y:S05]  /*0ec0*/  @P1 BRA `(.L_x_13) ;  /* 0xfffffff400381947 */ /* 0x000fea000383ffff */
[----:B------:R-:W-:-:S13]  /*0ed0*/  ISETP.GE.AND P1, PT, R15, 0x1, PT ;  /* 0x000000010f00780c */ /* 0x000fda0003f26270 */
[----:B------:R-:W-:Y:S05]  /*0ee0*/  @!P1 BRA `(.L_x_14) ;  /* 0x0000000400049947 */ /* 0x000fea0003800000 */
[----:B------:R-:W-:Y:S01]  /*0ef0*/  ISETP.GE.U32.AND P1, PT, R15, 0x8, PT ;  /* 0x000000080f00780c */ /* 0x000fe20003f26070 */
[----:B------:R-:W-:-:S12]  /*0f00*/  IMAD.MOV.U32 R8, RZ, RZ, RZ ;  /* 0x000000ffff087224 */ /* 0x000fd800078e00ff */
[----:B------:R-:W-:Y:S05]  /*0f10*/  @!P1 BRA `(.L_x_15) ;  /* 0x0000000000749947 */ /* 0x000fea0003800000 */
[----:B------:R-:W-:-:S07]  /*0f20*/  IMAD.MOV.U32 R8, RZ, RZ, RZ ;  /* 0x000000ffff087224 */ /* 0x000fce00078e00ff */
.L_x_16:
[----:B------:R-:W1:Y:S04]  /*0f30*/  LDS.U8 R17, [R8+UR6] ;  /* 0x0000000608117984 */ /* 0x000e680008000000 */
[----:B-1----:R-:W-:Y:S04]  /*0f40*/  STS.U8 [R8+UR5], R17 ;  /* 0x0000001108007988 */ /* 0x002fe80008000005 */
[----:B------:R-:W1:Y:S04]  /*0f50*/  LDS.U8 R19, [R8+UR6+0x1] ;  /* 0x0000010608137984 */ /* 0x000e680008000000 */
[----:B------:R-:W-:Y:S04]  /*0f60*/  STS.U8 [R8+UR6], RZ ;  /* 0x000000ff08007988 */ /* 0x000fe80008000006 */
[----:B-1----:R-:W-:Y:S04]  /*0f70*/  STS.U8 [R8+UR5+0x1], R19 ;  /* 0x0000011308007988 */ /* 0x002fe80008000005 */
[----:B------:R-:W1:Y:S04]  /*0f80*/  LDS.U8 R21, [R8+UR6+0x2] ;  /* 0x0000020608157984 */ /* 0x000e680008000000 */
[----:B------:R-:W-:Y:S04]  /*0f90*/  STS.U8 [R8+UR6+0x1], RZ ;  /* 0x000001ff08007988 */ /* 0x000fe80008000006 */
        /* <DEDUP_REMOVED lines=16> */
[----:B------:R1:W-:Y:S02]  /*10a0*/  STS.U8 [R8+UR6+0x7], RZ ;  /* 0x000007ff08007988 */ /* 0x0003e40008000006 */
[----:B-1----:R-:W-:-:S05]  /*10b0*/  VIADD R8, R8, 0x8 ;  /* 0x0000000808087836 */ /* 0x002fca0000000000 */
[----:B------:R-:W-:-:S13]  /*10c0*/  ISETP.NE.AND P1, PT, R8, R13, PT ;  /* 0x0000000d0800720c */ /* 0x000fda0003f25270 */
[----:B------:R-:W-:Y:S05]  /*10d0*/  @P1 BRA `(.L_x_16) ;  /* 0xfffffffc00941947 */ /* 0x000fea000383ffff */
[----:B------:R-:W-:-:S07]  /*10e0*/  IMAD.MOV.U32 R8, RZ, RZ, R13 ;  /* 0x000000ffff087224 */ /* 0x000fce00078e000d */
.L_x_15:
[----:B------:R-:W-:-:S13]  /*10f0*/  ISETP.NE.AND P1, PT, R11, RZ, PT ;  /* 0x000000ff0b00720c */ /* 0x000fda0003f25270 */
[----:B------:R-:W-:Y:S05]  /*1100*/  @!P1 BRA `(.L_x_14) ;  /* 0x00000000007c9947 */ /* 0x000fea0003800000 */
[----:B0-----:R-:W-:Y:S01]  /*1110*/  VIADD R16, R11, 0xffffffff ;  /* 0xffffffff0b107836 */ /* 0x001fe20000000000 */
[----:B------:R-:W-:-:S04]  /*1120*/  ISETP.NE.AND P2, PT, R12, RZ, PT ;  /* 0x000000ff0c00720c */ /* 0x000fc80003f45270 */
[----:B------:R-:W-:-:S13]  /*1130*/  ISETP.GE.U32.AND P1, PT, R16, 0x3, PT ;  /* 0x000000031000780c */ /* 0x000fda0003f26070 */
[----:B------:R-:W-:Y:S05]  /*1140*/  @!P1 BRA `(.L_x_17) ;  /* 0x0000000000349947 */ /* 0x000fea0003800000 */
[----:B------:R-:W0:Y:S04]  /*1150*/  LDS.U8 R17, [R8+UR6] ;  /* 0x0000000608117984 */ /* 0x000e280008000000 */
[----:B0-----:R-:W-:Y:S04]  /*1160*/  STS.U8 [R8+UR5], R17 ;  /* 0x0000001108007988 */ /* 0x001fe80008000005 */
[----:B------:R-:W0:Y:S04]  /*1170*/  LDS.U8 R19, [R8+UR6+0x1] ;  /* 0x0000010608137984 */ /* 0x000e280008000000 */
[----:B------:R-:W-:Y:S04]  /*1180*/  STS.U8 [R8+UR6], RZ ;  /* 0x000000ff08007988 */ /* 0x000fe80008000006 */
[----:B0-----:R-:W-:Y:S04]  /*1190*/  STS.U8 [R8+UR5+0x1], R19 ;  /* 0x0000011308007988 */ /* 0x001fe80008000005 */
[----:B------:R-:W0:Y:S04]  /*11a0*/  LDS.U8 R21, [R8+UR6+0x2] ;  /* 0x0000020608157984 */ /* 0x000e280008000000 */
[----:B------:R-:W-:Y:S04]  /*11b0*/  STS.U8 [R8+UR6+0x1], RZ ;  /* 0x000001ff08007988 */ /* 0x000fe80008000006 */
[----:B0-----:R-:W-:Y:S04]  /*11c0*/  STS.U8 [R8+UR5+0x2], R21 ;  /* 0x0000021508007988 */ /* 0x001fe80008000005 */
[----:B------:R-:W0:Y:S04]  /*11d0*/  LDS.U8 R23, [R8+UR6+0x3] ;  /* 0x0000030608177984 */ /* 0x000e280008000000 */
[----:B------:R-:W-:Y:S04]  /*11e0*/  STS.U8 [R8+UR6+0x2], RZ ;  /* 0x000002ff08007988 */ /* 0x000fe80008000006 */
[----:B0-----:R-:W-:Y:S04]  /*11f0*/  STS.U8 [R8+UR5+0x3], R23 ;  /* 0x0000031708007988 */ /* 0x001fe80008000005 */
[----:B------:R0:W-:Y:S02]  /*1200*/  STS.U8 [R8+UR6+0x3], RZ ;  /* 0x000003ff08007988 */ /* 0x0001e40008000006 */
[----:B0-----:R-:W-:-:S07]  /*1210*/  VIADD R8, R8, 0x4 ;  /* 0x0000000408087836 */ /* 0x001fce0000000000 */
.L_x_17:
[----:B------:R-:W-:Y:S05]  /*1220*/  @!P2 BRA `(.L_x_14) ;  /* 0x000000000034a947 */ /* 0x000fea0003800000 */
[----:B------:R-:W-:Y:S02]  /*1230*/  ISETP.NE.AND P1, PT, R12, 0x1, PT ;  /* 0x000000010c00780c */ /* 0x000fe40003f25270 */
[----:B------:R-:W-:-:S11]  /*1240*/  LOP3.LUT P2, RZ, R15, 0x1, RZ, 0xc0, !PT ;  /* 0x000000010fff7812 */ /* 0x000fd6000784c0ff */
[----:B------:R-:W-:Y:S05]  /*1250*/  @!P1 BRA `(.L_x_18) ;  /* 0x00000000001c9947 */ /* 0x000fea0003800000 */
[----:B------:R-:W0:Y:S04]  /*1260*/  LDS.U8 R15, [R8+UR6] ;  /* 0x00000006080f7984 */ /* 0x000e280008000000 */
[----:B0-----:R-:W-:Y:S04]  /*1270*/  STS.U8 [R8+UR5], R15 ;  /* 0x0000000f08007988 */ /* 0x001fe80008000005 */
[----:B------:R-:W0:Y:S04]  /*1280*/  LDS.U8 R17, [R8+UR6+0x1] ;  /* 0x0000010608117984 */ /* 0x000e280008000000 */
[----:B------:R-:W-:Y:S04]  /*1290*/  STS.U8 [R8+UR6], RZ ;  /* 0x000000ff08007988 */ /* 0x000fe80008000006 */
[----:B0-----:R-:W-:Y:S04]  /*12a0*/  STS.U8 [R8+UR5+0x1], R17 ;  /* 0x0000011108007988 */ /* 0x001fe80008000005 */
[----:B------:R0:W-:Y:S02]  /*12b0*/  STS.U8 [R8+UR6+0x1], RZ ;  /* 0x000001ff08007988 */ /* 0x0001e40008000006 */
[----:B0-----:R-:W-:-:S07]  /*12c0*/  VIADD R8, R8, 0x2 ;  /* 0x0000000208087836 */ /* 0x001fce0000000000 */
.L_x_18:
[----:B------:R-:W0:Y:S04]  /*12d0*/  @P2 LDS.U8 R15, [R8+UR6] ;  /* 0x00000006080f2984 */ /* 0x000e280008000000 */
[----:B0-----:R1:W-:Y:S04]  /*12e0*/  @P2 STS.U8 [R8+UR5], R15 ;  /* 0x0000000f08002988 */ /* 0x0013e80008000005 */
[----:B------:R1:W-:Y:S02]  /*12f0*/  @P2 STS.U8 [R8+UR6], RZ ;  /* 0x000000ff08002988 */ /* 0x0003e40008000006 */
.L_x_14:
[----:B-1----:R-:W1:Y:S01]  /*1300*/  LDS.U8 R8, [R3+UR4] ;  /* 0x0000000403087984 */ /* 0x002e620008000000 */
[----:B------:R-:W-:Y:S02]  /*1310*/  LOP3.LUT P1, RZ, R9, 0xff, RZ, 0xc0, !PT ;  /* 0x000000ff09ff7812 */ /* 0x000fe4000782c0ff */
[----:B-1----:R-:W-:-:S13]  /*1320*/  ISETP.NE.AND P2, PT, R8, 0x1, PT ;  /* 0x000000010800780c */ /* 0x002fda0003f45270 */
[----:B------:R-:W-:Y:S05]  /*1330*/  @!P1 BRA P2, `(.L_x_19) ;  /* 0xfffffff000149947 */ /* 0x000fea000103ffff */
.L_x_2:
[----:B------:R-:W-:Y:S05]  /*1340*/  BSYNC.RECONVERGENT B0 ;  /* 0x0000000000007941 */ /* 0x000fea0003800200 */
.L_x_1:
[----:B------:R-:W-:Y:S01]  /*1350*/  BAR.SYNC.DEFER_BLOCKING 0x0 ;  /* 0x0000000000007b1d */ /* 0x000fe20000010000 */
[----:B0-----:R-:W-:-:S06]  /*1360*/  IMAD R8, R3, 0x4, R2 ;  /* 0x0000000403087824 */ /* 0x001fcc00078e0202 */
[----:B------:R-:W0:Y:S02]  /*1370*/  LDS R8, [R8] ;  /* 0x0000000008087984 */ /* 0x000e240000000800 */
[----:B0-----:R-:W-:-:S13]  /*1380*/  ISETP.NE.AND P1, PT, R8, -0x1, PT ;  /* 0xffffffff0800780c */ /* 0x001fda0003f25270 */
[----:B------:R-:W-:Y:S05]  /*1390*/  @!P1 BRA `(.L_x_20) ;  /* 0x0000000000909947 */ /* 0x000fea0003800000 */
[----:B------:R-:W-:Y:S01]  /*13a0*/  ISETP.NE.AND P1, PT, R5, RZ, PT ;  /* 0x000000ff0500720c */ /* 0x000fe20003f25270 */
[----:B------:R-:W-:-:S12]  /*13b0*/  BSSY.RECONVERGENT B0, `(.L_x_21) ;  /* 0x0000021000007945 */ /* 0x000fd80003800200 */
[----:B------:R-:W-:Y:S05]  /*13c0*/  @P1 BRA `(.L_x_22) ;  /* 0x00000000007c1947 */ /* 0x000fea0003800000 */
[----:B------:R-:W-:-:S07]  /*13d0*/  MOV R15, R3 ;  /* 0x00000003000f7202 */ /* 0x000fce0000000f00 */
.L_x_26:
[----:B--2---:R-:W-:Y:S01]  /*13e0*/  IMAD R8, R15, 0x4, R2 ;  /* 0x000000040f087824 */ /* 0x004fe200078e0202 */
[----:B------:R-:W0:Y:S01]  /*13f0*/  LDCU UR10, c[0x0][0x3a4] ;  /* 0x00007480ff0a77ac */ /* 0x000e220008000800 */
[----:B------:R-:W-:-:S03]  /*1400*/  IMAD.MOV.U32 R9, RZ, RZ, R15 ;  /* 0x000000ffff097224 */ /* 0x000fc600078e000f */
[----:B------:R-:W1:Y:S01]  /*1410*/  LDS R15, [R8] ;  /* 0x00000000080f7984 */ /* 0x000e620000000800 */
[----:B0-----:R-:W-:Y:S01]  /*1420*/  IMAD.U32 R16, RZ, RZ, UR10 ;  /* 0x0000000aff107e24 */ /* 0x001fe2000f8e00ff */
[C---:B-1----:R-:W-:Y:S01]  /*1430*/  ISETP.GE.AND P1, PT, R15.reuse, R7, PT ;  /* 0x000000070f00720c */ /* 0x042fe20003f26270 */
[----:B------:R-:W-:-:S05]  /*1440*/  IMAD R18, R15, 0x4, R6 ;  /* 0x000000040f127824 */ /* 0x000fca00078e0206 */
[----:B------:R-:W-:Y:S07]  /*1450*/  LDS R17, [R18] ;  /* 0x0000000012117984 */ /* 0x000fee0000000800 */
[----:B------:R-:W0:Y:S02]  /*1460*/  @!P1 LDS R16, [R18+0x4] ;  /* 0x0000040012109984 */ /* 0x000e240000000800 */
[----:B0-----:R-:W-:-:S13]  /*1470*/  ISETP.GE.AND P1, PT, R17, R16, PT ;  /* 0x000000101100720c */ /* 0x001fda0003f26270 */
[----:B------:R-:W-:Y:S05]  /*1480*/  @P1 BRA `(.L_x_23) ;  /* 0x0000000000441947 */ /* 0x000fea0003800000 */
.L_x_25:
[----:B------:R-:W-:-:S05]  /*1490*/  IMAD R18, R17, 0x4, R4 ;  /* 0x0000000411127824 */ /* 0x000fca00078e0204 */
[----:B------:R-:W0:Y:S02]  /*14a0*/  LDS R8, [R18] ;  /* 0x0000000012087984 */ /* 0x000e240000000800 */
[----:B0-----:R-:W-:-:S13]  /*14b0*/  ISETP.NE.AND P1, PT, R8, R9, PT ;  /* 0x000000090800720c */ /* 0x001fda0003f25270 */
[----:B------:R-:W-:Y:S05]  /*14c0*/  @!P1 BRA `(.L_x_24) ;  /* 0x0000000000109947 */ /* 0x000fea0003800000 */
[----:B------:R-:W-:-:S05]  /*14d0*/  VIADD R17, R17, 0x1 ;  /* 0x0000000111117836 */ /* 0x000fca0000000000 */
[----:B------:R-:W-:-:S13]  /*14e0*/  ISETP.NE.AND P1, PT, R17, R16, PT ;  /* 0x000000101100720c */ /* 0x000fda0003f25270 */
[----:B------:R-:W-:Y:S05]  /*14f0*/  @P1 BRA `(.L_x_25) ;  /* 0xfffffffc00e41947 */ /* 0x000fea000383ffff */
[----:B------:R-:W-:Y:S05]  /*1500*/  BRA `(.L_x_23) ;  /* 0x0000000000247947 */ /* 0x000fea0003800000 */
.L_x_24:
[----:B------:R-:W0:Y:S01]  /*1510*/  LDC.64 R8, c[0x0][0x390] ;  /* 0x0000e400ff087b82 */ /* 0x000e220000000a00 */
[----:B------:R-:W1:Y:S01]  /*1520*/  LDCU UR10, c[0x0][0x3a4] ;  /* 0x00007480ff0a77ac */ /* 0x000e620008000800 */
[----:B------:R-:W-:Y:S02]  /*1530*/  IMAD.MOV.U32 R16, RZ, RZ, 0x1 ;  /* 0x00000001ff107424 */ /* 0x000fe400078e00ff */
[----:B------:R-:W-:-:S05]  /*1540*/  IMAD.MOV.U32 R19, RZ, RZ, -0x1 ;  /* 0xffffffffff137424 */ /* 0x000fca00078e00ff */
[----:B------:R2:W-:Y:S01]  /*1550*/  STS [R18], R19 ;  /* 0x0000001312007388 */ /* 0x0005e20000000800 */
[----:B-1----:R-:W-:-:S05]  /*1560*/  IMAD R17, R10, UR10, R17 ;  /* 0x0000000a0a117c24 */ /* 0x002fca000f8e0211 */
[----:B0-----:R-:W-:-:S04]  /*1570*/  IADD3 R8, P1, PT, R17, R8, RZ ;  /* 0x0000000811087210 */ /* 0x001fc80007f3e0ff */
[----:B------:R-:W-:-:S05]  /*1580*/  LEA.HI.X.SX32 R9, R17, R9, 0x1, P1 ;  /* 0x0000000911097211 */ /* 0x000fca00008f0eff */
[----:B------:R2:W-:Y:S04]  /*1590*/  STG.E.U8 desc[UR8][R8.64], R16 ;  /* 0x0000001008007986 */ /* 0x0005e8000c101108 */
.L_x_23:
[----:B------:R-:W-:-:S13]  /*15a0*/  ISETP.NE.AND P1, PT, R15, R0, PT ;  /* 0x000000000f00720c */ /* 0x000fda0003f25270 */
[----:B------:R-:W-:Y:S05]  /*15b0*/  @P1 BRA `(.L_x_26) ;  /* 0xfffffffc00881947 */ /* 0x000fea000383ffff */
.L_x_22:
[----:B------:R-:W-:Y:S05]  /*15c0*/  BSYNC.RECONVERGENT B0 ;  /* 0x0000000000007941 */ /* 0x000fea0003800200 */
.L_x_21:
[----:B------:R-:W-:Y:S05]  /*15d0*/  BRA `(.L_x_27) ;  /* 0xffffffec002c7947 */ /* 0x000fea000383ffff */
.L_x_20:
[----:B------:R-:W0:Y:S01]  /*15e0*/  LDC R6, c[0x0][0x3a4] ;  /* 0x0000e900ff067b82 */ /* 0x000e220000000800 */
[----:B------:R-:W-:Y:S07]  /*15f0*/  WARPSYNC.ALL ;  /* 0x0000000000007948 */ /* 0x000fee0003800000 */
[----:B------:R-:W-:Y:S01]  /*1600*/  BAR.SYNC.DEFER_BLOCKING 0x0 ;  /* 0x0000000000007b1d */ /* 0x000fe20000010000 */
[----:B0-----:R-:W-:-:S13]  /*1610*/  ISETP.GE.U32.AND P0, PT, R5, R6, PT ;  /* 0x000000060500720c */ /* 0x001fda0003f06070 */
[----:B------:R-:W-:Y:S05]  /*1620*/  @P0 EXIT ;  /* 0x000000000000094d */ /* 0x000fea0003800000 */
[----:B------:R-:W0:Y:S01]  /*1630*/  LDCU.64 UR10, c[0x0][0x390] ;  /* 0x00007200ff0a77ac */ /* 0x000e220008000a00 */
[----:B------:R-:W-:Y:S01]  /*1640*/  IMAD R6, R10, R6, R5 ;  /* 0x000000060a067224 */ /* 0x000fe200078e0205 */
[----:B------:R-:W1:Y:S04]  /*1650*/  LDC.64 R2, c[0x0][0x398] ;  /* 0x0000e600ff027b82 */ /* 0x000e680000000a00 */
[----:B0-----:R-:W-:-:S05]  /*1660*/  IADD3 R6, P0, PT, R6, UR10, RZ ;  /* 0x0000000a06067c10 */ /* 0x001fca000ff1e0ff */
[----:B------:R-:W-:-:S06]  /*1670*/  IMAD.X R7, RZ, RZ, UR11, P0 ;  /* 0x0000000bff077e24 */ /* 0x000fcc00080e06ff */
[----:B------:R-:W2:Y:S01]  /*1680*/  LDG.E.S8 R7, desc[UR8][R6.64] ;  /* 0x0000000806077981 */ /* 0x000ea2000c1e1300 */
[----:B-1----:R-:W-:-:S05]  /*1690*/  IMAD.WIDE.U32 R2, R5, 0x4, R2 ;  /* 0x0000000405027825 */ /* 0x002fca00078e0002 */
[----:B--2---:R-:W-:Y:S01]  /*16a0*/  REDG.E.ADD.STRONG.GPU desc[UR8][R2.64], R7 ;  /* 0x000000070200798e */ /* 0x004fe2000c12e108 */
[----:B------:R-:W-:Y:S05]  /*16b0*/  EXIT ;  /* 0x000000000000794d */ /* 0x000fea0003800000 */
.L_x_28:
[----:B------:R-:W-:-:S00]  /*16c0*/  BRA `(.L_x_28) ;  /* 0xfffffffc00fc7947 */ /* 0x000fc0000383ffff */
[----:B------:R-:W-:-:S00]  /*16d0*/  NOP ;  /* 0x0000000000007918 */ /* 0x000fc00000000000 */
        /* <DEDUP_REMOVED lines=10> */
.L_x_29:


//--------------------- .nv.shared._Z14usesLinkKernelPiS_PbS_ii --------------------------
	.section	.nv.shared._Z14usesLinkKernelPiS_PbS_ii,"aw",@nobits
	.sectionflags	@""
	.align	16
	.zero		1024


//--------------------- .nv.shared.reserved.0     --------------------------
	.section	.nv.shared.reserved.0,"aw",@nobits
	.weak		__nv_reservedSMEM_offset_0_alias
	.size		__nv_reservedSMEM_offset_0_alias, 0, 64
	.other		__nv_reservedSMEM_offset_0_alias,@"STO_CUDA_RESERVED_SHARED STV_DEFAULT"
__nv_reservedSMEM_offset_0_alias:
	.zero		0
	.zero		64


//--------------------- .nv.constant0._Z14usesLinkKernelPiS_PbS_ii --------------------------
	.section	.nv.constant0._Z14usesLinkKernelPiS_PbS_ii,"a",@progbits
	.sectionflags	@""
	.align	4
.nv.constant0._Z14usesLinkKernelPiS_PbS_ii:
	.zero		936


//--------------------- SYMBOLS --------------------------

	.type		.nv.reservedSmem.offset0,@object
	.size		.nv.reservedSmem.offset0,0x4
	.type		.nv.reservedSmem.cap,@object
	.size		.nv.reservedSmem.cap,0x4
